	.headerflags	@"EF_CUDA_TEXMODE_UNIFIED EF_CUDA_64BIT_ADDRESS EF_CUDA_ACCELERATORS EF_CUDA_SM90 EF_CUDA_VIRTUAL_SM(EF_CUDA_SM90)"
	.elftype	@"ET_EXEC"


//--------------------- .nv.info                  --------------------------
	.section	.nv.info,"",@"SHT_CUDA_INFO"
	.align	4


	//----- nvinfo : EIATTR_REGCOUNT
	.align		4
        /*0000*/ 	.byte	0x04, 0x2f
        /*0002*/ 	.short	(.L_3 - .L_2)
	.align		4
.L_2:
        /*0004*/ 	.word	index@(triton_poi_fused__native_batch_norm_legit_no_training_convolution_hardtanh_56)
        /*0008*/ 	.word	0x0000001a


	//----- nvinfo : EIATTR_MIN_STACK_SIZE
	.align		4
.L_3:
        /*000c*/ 	.byte	0x04, 0x12
        /*000e*/ 	.short	(.L_5 - .L_4)
	.align		4
.L_4:
        /*0010*/ 	.word	index@(triton_poi_fused__native_batch_norm_legit_no_training_convolution_hardtanh_56)
        /*0014*/ 	.word	0x00000000


	//----- nvinfo : EIATTR_FRAME_SIZE
	.align		4
.L_5:
        /*0018*/ 	.byte	0x04, 0x11
        /*001a*/ 	.short	(.L_7 - .L_6)
	.align		4
.L_6:
        /*001c*/ 	.word	index@(triton_poi_fused__native_batch_norm_legit_no_training_convolution_hardtanh_56)
        /*0020*/ 	.word	0x00000000


	//----- nvinfo : EIATTR_MIN_STACK_SIZE
	.align		4
.L_7:
        /*0024*/ 	.byte	0x04, 0x12
        /*0026*/ 	.short	(.L_9 - .L_8)
	.align		4
.L_8:
        /*0028*/ 	.word	index@(triton_poi_fused__native_batch_norm_legit_no_training_convolution_hardtanh_56)
        /*002c*/ 	.word	0x00000000
.L_9:


//--------------------- .nv.info.triton_poi_fused__native_batch_norm_legit_no_training_convolution_hardtanh_56 --------------------------
	.section	.nv.info.triton_poi_fused__native_batch_norm_legit_no_training_convolution_hardtanh_56,"",@"SHT_CUDA_INFO"
	.sectionflags	@""
	.align	4


	//----- nvinfo : EIATTR_CUDA_API_VERSION
	.align		4
        /*0000*/ 	.byte	0x04, 0x37
        /*0002*/ 	.short	(.L_11 - .L_10)
.L_10:
        /*0004*/ 	.word	0x0000007c


	//----- nvinfo : EIATTR_KPARAM_INFO
	.align		4
.L_11:
        /*0008*/ 	.byte	0x04, 0x17
        /*000a*/ 	.short	(.L_13 - .L_12)
.L_12:
        /*000c*/ 	.word	0x00000000
        /*0010*/ 	.short	0x0007
        /*0012*/ 	.short	0x0038
        /*0014*/ 	.byte	0x00, 0xf0, 0x11, 0x00


	//----- nvinfo : EIATTR_KPARAM_INFO
	.align		4
.L_13:
        /*0018*/ 	.byte	0x04, 0x17
        /*001a*/ 	.short	(.L_15 - .L_14)
.L_14:
        /*001c*/ 	.word	0x00000000
        /*0020*/ 	.short	0x0006
        /*0022*/ 	.short	0x0030
        /*0024*/ 	.byte	0x00, 0xf4, 0x21, 0x00


	//----- nvinfo : EIATTR_KPARAM_INFO
	.align		4
.L_15:
        /*0028*/ 	.byte	0x04, 0x17
        /*002a*/ 	.short	(.L_17 - .L_16)
.L_16:
        /*002c*/ 	.word	0x00000000
        /*0030*/ 	.short	0x0005
        /*0032*/ 	.short	0x0028
        /*0034*/ 	.byte	0x00, 0xf4, 0x21, 0x00


	//----- nvinfo : EIATTR_KPARAM_INFO
	.align		4
.L_17:
        /*0038*/ 	.byte	0x04, 0x17
        /*003a*/ 	.short	(.L_19 - .L_18)
.L_18:
        /*003c*/ 	.word	0x00000000
        /*0040*/ 	.short	0x0004
        /*0042*/ 	.short	0x0020
        /*0044*/ 	.byte	0x00, 0xf4, 0x21, 0x00


	//----- nvinfo : EIATTR_KPARAM_INFO
	.align		4
.L_19:
        /*0048*/ 	.byte	0x04, 0x17
        /*004a*/ 	.short	(.L_21 - .L_20)
.L_20:
        /*004c*/ 	.word	0x00000000
        /*0050*/ 	.short	0x0003
        /*0052*/ 	.short	0x0018
        /*0054*/ 	.byte	0x00, 0xf4, 0x21, 0x00


	//----- nvinfo : EIATTR_KPARAM_INFO
	.align		4
.L_21:
        /*0058*/ 	.byte	0x04, 0x17
        /*005a*/ 	.short	(.L_23 - .L_22)
.L_22:
        /*005c*/ 	.word	0x00000000
        /*0060*/ 	.short	0x0002
        /*0062*/ 	.short	0x0010
        /*0064*/ 	.byte	0x00, 0xf4, 0x21, 0x00


	//----- nvinfo : EIATTR_KPARAM_INFO
	.align		4
.L_23:
        /*0068*/ 	.byte	0x04, 0x17
        /*006a*/ 	.short	(.L_25 - .L_24)
.L_24:
        /*006c*/ 	.word	0x00000000
        /*0070*/ 	.short	0x0001
        /*0072*/ 	.short	0x0008
        /*0074*/ 	.byte	0x00, 0xf4, 0x21, 0x00


	//----- nvinfo : EIATTR_KPARAM_INFO
	.align		4
.L_25:
        /*0078*/ 	.byte	0x04, 0x17
        /*007a*/ 	.short	(.L_27 - .L_26)
.L_26:
        /*007c*/ 	.word	0x00000000
        /*0080*/ 	.short	0x0000
        /*0082*/ 	.short	0x0000
        /*0084*/ 	.byte	0x00, 0xf4, 0x21, 0x00


	//----- nvinfo : EIATTR_SPARSE_MMA_MASK
	.align		4
.L_27:
        /*0088*/ 	.byte	0x03, 0x50
        /*008a*/ 	.short	0x0000


	//----- nvinfo : EIATTR_MAXREG_COUNT
	.align		4
        /*008c*/ 	.byte	0x03, 0x1b
        /*008e*/ 	.short	0x00ff


	//----- nvinfo : EIATTR_EXIT_INSTR_OFFSETS
	.align		4
        /*0090*/ 	.byte	0x04, 0x1c
        /*0092*/ 	.short	(.L_29 - .L_28)


	//   ....[0]....
.L_28:
        /*0094*/ 	.word	0x000004e0


	//   ....[1]....
        /*0098*/ 	.word	0x00000500


	//----- nvinfo : EIATTR_REQNTID
	.align		4
.L_29:
        /*009c*/ 	.byte	0x04, 0x10
        /*009e*/ 	.short	(.L_31 - .L_30)
.L_30:
        /*00a0*/ 	.word	0x00000080
        /*00a4*/ 	.word	0x00000001
        /*00a8*/ 	.word	0x00000001


	//----- nvinfo : EIATTR_CBANK_PARAM_SIZE
	.align		4
.L_31:
        /*00ac*/ 	.byte	0x03, 0x19
        /*00ae*/ 	.short	0x003c


	//----- nvinfo : EIATTR_PARAM_CBANK
	.align		4
        /*00b0*/ 	.byte	0x04, 0x0a
        /*00b2*/ 	.short	(.L_33 - .L_32)
	.align		4
.L_32:
        /*00b4*/ 	.word	index@(.nv.constant0.triton_poi_fused__native_batch_norm_legit_no_training_convolution_hardtanh_56)
        /*00b8*/ 	.short	0x0210
        /*00ba*/ 	.short	0x003c


	//----- nvinfo : EIATTR_SW_WAR
	.align		4
.L_33:
        /*00bc*/ 	.byte	0x04, 0x36
        /*00be*/ 	.short	(.L_35 - .L_34)
.L_34:
        /*00c0*/ 	.word	0x00000008
.L_35:


//--------------------- .nv.callgraph             --------------------------
	.section	.nv.callgraph,"",@"SHT_CUDA_CALLGRAPH"
	.align	4
	.sectionentsize	8
	.align		4
        /*0000*/ 	.word	0x00000000
	.align		4
        /*0004*/ 	.word	0xffffffff
	.align		4
        /*0008*/ 	.word	0x00000000
	.align		4
        /*000c*/ 	.word	0xfffffffe
	.align		4
        /*0010*/ 	.word	0x00000000
	.align		4
        /*0014*/ 	.word	0xfffffffd
	.align		4
        /*0018*/ 	.word	0x00000000
	.align		4
        /*001c*/ 	.word	0xfffffffc


//--------------------- .nv.constant4             --------------------------
	.section	.nv.constant4,"a",@progbits
	.align	8
	.align		8
.nv.constant4:
        /*0000*/ 	.dword	_$_str
	.align		8
        /*0008*/ 	.dword	_$_str_$_2


//--------------------- .text.triton_poi_fused__native_batch_norm_legit_no_training_convolution_hardtanh_56 --------------------------
	.section	.text.triton_poi_fused__native_batch_norm_legit_no_training_convolution_hardtanh_56,"ax",@progbits
	.align	128
        .global         triton_poi_fused__native_batch_norm_legit_no_training_convolution_hardtanh_56
        .type           triton_poi_fused__native_batch_norm_legit_no_training_convolution_hardtanh_56,@function
        .size           triton_poi_fused__native_batch_norm_legit_no_training_convolution_hardtanh_56,(.L_x_1 - triton_poi_fused__native_batch_norm_legit_no_training_convolution_hardtanh_56)
        .other          triton_poi_fused__native_batch_norm_legit_no_training_convolution_hardtanh_56,@"STO_CUDA_ENTRY STV_DEFAULT"
triton_poi_fused__native_batch_norm_legit_no_training_convolution_hardtanh_56:
.text.triton_poi_fused__native_batch_norm_legit_no_training_convolution_hardtanh_56:
[----:B------:R-:W0:Y:S01]  /*0000*/  LDC R1, c[0x0][0x28] ;  /* 0x00000a00ff017b82 */ /* 0x000e220000000800 */
[----:B------:R-:W1:Y:S07]  /*0010*/  S2R R0, SR_TID.X ;  /* 0x0000000000007919 */ /* 0x000e6e0000002100 */
[----:B------:R-:W2:Y:S01]  /*0020*/  LDC.64 R2, c[0x0][0x228] ;  /* 0x00008a00ff027b82 */ /* 0x000ea20000000a00 */
[----:B------:R-:W-:Y:S01]  /*0030*/  CS2R R6, SRZ ;  /* 0x0000000000067805 */ /* 0x000fe2000001ff00 */
[----:B------:R-:W-:Y:S01]  /*0040*/  ULDC.64 UR4, c[0x0][0x208] ;  /* 0x0000820000047ab9 */ /* 0x000fe20000000a00 */
[----:B------:R-:W3:Y:S05]  /*0050*/  S2R R5, SR_CTAID.X ;  /* 0x0000000000057919 */ /* 0x000eea0000002500 */
[----:B------:R-:W4:Y:S08]  /*0060*/  LDC.64 R16, c[0x0][0x218] ;  /* 0x00008600ff107b82 */ /* 0x000f300000000a00 */
[----:B------:R-:W5:Y:S08]  /*0070*/  LDC.64 R18, c[0x0][0x220] ;  /* 0x00008800ff127b82 */ /* 0x000f700000000a00 */
[----:B------:R-:W5:Y:S01]  /*0080*/  LDC.64 R20, c[0x0][0x230] ;  /* 0x00008c00ff147b82 */ /* 0x000f620000000a00 */
[----:B-1----:R-:W-:-:S07]  /*0090*/  SHF.L.U32 R0, R0, 0x1, RZ ;  /* 0x0000000100007819 */ /* 0x002fce00000006ff */
[----:B------:R-:W1:Y:S01]  /*00a0*/  LDC.64 R14, c[0x0][0x238] ;  /* 0x00008e00ff0e7b82 */ /* 0x000e620000000a00 */
[----:B------:R-:W-:-:S04]  /*00b0*/  LOP3.LUT R0, R0, 0xfe, RZ, 0xc0, !PT ;  /* 0x000000fe00007812 */ /* 0x000fc800078ec0ff */
[----:B---3--:R-:W-:-:S04]  /*00c0*/  LEA R0, R5, R0, 0x8 ;  /* 0x0000000005007211 */ /* 0x008fc800078e40ff */
[C---:B------:R-:W-:Y:S01]  /*00d0*/  ISETP.GE.AND P0, PT, R0.reuse, 0x79e0, PT ;  /* 0x000079e00000780c */ /* 0x040fe20003f06270 */
[----:B------:R-:W-:-:S05]  /*00e0*/  IMAD.HI R4, R0, 0x219bb355, RZ ;  /* 0x219bb35500047827 */ /* 0x000fca00078e02ff */
[----:B------:R-:W-:-:S04]  /*00f0*/  SHF.R.U32.HI R5, RZ, 0x1f, R4 ;  /* 0x0000001fff057819 */ /* 0x000fc80000011604 */
[----:B------:R-:W-:-:S05]  /*0100*/  LEA.HI.SX32 R5, R4, R5, 0x18 ;  /* 0x0000000504057211 */ /* 0x000fca00078fc2ff */
[----:B------:R-:W-:Y:S02]  /*0110*/  IMAD R12, R5, -0x79e, R0 ;  /* 0xfffff862050c7824 */ /* 0x000fe400078e0200 */
[----:B------:R-:W3:Y:S02]  /*0120*/  LDC.64 R4, c[0x0][0x210] ;  /* 0x00008400ff047b82 */ /* 0x000ee40000000a00 */
[----:B--2---:R-:W-:-:S05]  /*0130*/  IMAD.WIDE R2, R12, 0x4, R2 ;  /* 0x000000040c027825 */ /* 0x004fca00078e0202 */
[----:B------:R2:W3:Y:S01]  /*0140*/  @!P0 LDG.E.EL.64 R6, desc[UR4][R2.64] ;  /* 0x0000000402068981 */ /* 0x0004e2000c2e1b00 */
[----:B------:R-:W-:Y:S02]  /*0150*/  CS2R R8, SRZ ;  /* 0x0000000000087805 */ /* 0x000fe4000001ff00 */
[----:B------:R-:W-:Y:S01]  /*0160*/  CS2R R10, SRZ ;  /* 0x00000000000a7805 */ /* 0x000fe2000001ff00 */
[----:B----4-:R-:W-:-:S04]  /*0170*/  IMAD.WIDE R16, R12, 0x4, R16 ;  /* 0x000000040c107825 */ /* 0x010fc800078e0210 */
[C---:B-----5:R-:W-:Y:S01]  /*0180*/  IMAD.WIDE R18, R12.reuse, 0x4, R18 ;  /* 0x000000040c127825 */ /* 0x060fe200078e0212 */
[----:B------:R4:W5:Y:S01]  /*0190*/  @!P0 LDG.E.EL.64 R8, desc[UR4][R16.64] ;  /* 0x0000000410088981 */ /* 0x000962000c2e1b00 */
[----:B--2---:R-:W-:Y:S02]  /*01a0*/  CS2R R2, SRZ ;  /* 0x0000000000027805 */ /* 0x004fe4000001ff00 */
[----:B0-----:R-:W-:-:S04]  /*01b0*/  IMAD.WIDE R20, R12, 0x4, R20 ;  /* 0x000000040c147825 */ /* 0x001fc800078e0214 */
[----:B-1----:R-:W-:Y:S01]  /*01c0*/  IMAD.WIDE R22, R12, 0x4, R14 ;  /* 0x000000040c167825 */ /* 0x002fe200078e020e */
[----:B------:R-:W2:Y:S03]  /*01d0*/  @!P0 LDG.E.EL.64 R2, desc[UR4][R18.64] ;  /* 0x0000000412028981 */ /* 0x000ea6000c2e1b00 */
[----:B---3--:R-:W-:-:S05]  /*01e0*/  IMAD.WIDE R4, R0, 0x4, R4 ;  /* 0x0000000400047825 */ /* 0x008fca00078e0204 */
[----:B------:R-:W5:Y:S01]  /*01f0*/  @!P0 LDG.E.64 R10, desc[UR4][R4.64] ;  /* 0x00000004040a8981 */ /* 0x000f62000c1e1b00 */
[----:B------:R-:W-:Y:S02]  /*0200*/  CS2R R12, SRZ ;  /* 0x00000000000c7805 */ /* 0x000fe4000001ff00 */
[----:B------:R-:W-:-:S04]  /*0210*/  CS2R R14, SRZ ;  /* 0x00000000000e7805 */ /* 0x000fc8000001ff00 */
[----:B------:R-:W3:Y:S04]  /*0220*/  @!P0 LDG.E.EL.64 R12, desc[UR4][R20.64] ;  /* 0x00000004140c8981 */ /* 0x000ee8000c2e1b00 */
[----:B------:R-:W3:Y:S01]  /*0230*/  @!P0 LDG.E.EL.64 R14, desc[UR4][R22.64] ;  /* 0x00000004160e8981 */ /* 0x000ee2000c2e1b00 */
[----:B------:R-:W-:Y:S01]  /*0240*/  FADD R6, R6, 9.9999997473787516356e-06 ;  /* 0x3727c5ac06067421 */ /* 0x000fe20000000000 */
[----:B------:R-:W-:-:S03]  /*0250*/  FADD R7, R7, 9.9999997473787516356e-06 ;  /* 0x3727c5ac07077421 */ /* 0x000fc60000000000 */
[----:B----4-:R-:W0:Y:S08]  /*0260*/  MUFU.SQRT R16, R6 ;  /* 0x0000000600107308 */ /* 0x010e300000002000 */
[----:B------:R-:W1:Y:S01]  /*0270*/  MUFU.SQRT R17, R7 ;  /* 0x0000000700117308 */ /* 0x000e620000002000 */
[C---:B0-----:R-:W-:Y:S02]  /*0280*/  FSETP.GT.AND P1, PT, R16.reuse, 8.50705917302346158658e+37, PT ;  /* 0x7e8000001000780b */ /* 0x041fe40003f24000 */
[----:B------:R-:W-:-:S02]  /*0290*/  FSETP.GEU.AND P3, PT, R16, 1.175494350822287508e-38, PT ;  /* 0x008000001000780b */ /* 0x000fc40003f6e000 */
[C---:B-1----:R-:W-:Y:S02]  /*02a0*/  FSETP.GT.AND P2, PT, R17.reuse, 8.50705917302346158658e+37, PT ;  /* 0x7e8000001100780b */ /* 0x042fe40003f44000 */
[----:B------:R-:W-:-:S07]  /*02b0*/  FSETP.GEU.AND P4, PT, R17, 1.175494350822287508e-38, PT ;  /* 0x008000001100780b */ /* 0x000fce0003f8e000 */
[----:B------:R-:W-:Y:S01]  /*02c0*/  @P1 FMUL R16, R16, 0.25 ;  /* 0x3e80000010101820 */ /* 0x000fe20000400000 */
[----:B------:R-:W-:-:S03]  /*02d0*/  HFMA2.MMA R6, -RZ, RZ, 1.625, 0 ;  /* 0x3e800000ff067435 */ /* 0x000fc600000001ff */
[----:B------:R-:W-:Y:S01]  /*02e0*/  @!P3 FMUL R16, R16, 16777216 ;  /* 0x4b8000001010b820 */ /* 0x000fe20000400000 */
[----:B------:R-:W-:-:S04]  /*02f0*/  @P2 FMUL R17, R17, 0.25 ;  /* 0x3e80000011112820 */ /* 0x000fc80000400000 */
[----:B------:R-:W-:Y:S01]  /*0300*/  @!P4 FMUL R17, R17, 16777216 ;  /* 0x4b8000001111c820 */ /* 0x000fe20000400000 */
[----:B------:R-:W0:Y:S01]  /*0310*/  MUFU.RCP R16, R16 ;  /* 0x0000001000107308 */ /* 0x000e220000001000 */
[----:B------:R-:W-:-:S07]  /*0320*/  FSEL R7, R6, 1, P1 ;  /* 0x3f80000006077808 */ /* 0x000fce0000800000 */
[----:B------:R-:W1:Y:S01]  /*0330*/  MUFU.RCP R17, R17 ;  /* 0x0000001100117308 */ /* 0x000e620000001000 */
[----:B------:R-:W-:Y:S01]  /*0340*/  FSEL R6, R6, 1, P2 ;  /* 0x3f80000006067808 */ /* 0x000fe20001000000 */
[----:B------:R-:W-:Y:S01]  /*0350*/  @!P3 FMUL R7, R7, 16777216 ;  /* 0x4b8000000707b820 */ /* 0x000fe20000400000 */
[----:B-----5:R-:W-:Y:S01]  /*0360*/  FADD R8, R8, R10 ;  /* 0x0000000a08087221 */ /* 0x020fe20000000000 */
[----:B------:R-:W-:Y:S02]  /*0370*/  FADD R9, R9, R11 ;  /* 0x0000000b09097221 */ /* 0x000fe40000000000 */
[----:B------:R-:W-:Y:S01]  /*0380*/  @!P4 FMUL R6, R6, 16777216 ;  /* 0x4b8000000606c820 */ /* 0x000fe20000400000 */
[----:B0-----:R-:W-:Y:S01]  /*0390*/  FMUL R7, R16, R7 ;  /* 0x0000000710077220 */ /* 0x001fe20000400000 */
[----:B--2---:R-:W-:Y:S01]  /*03a0*/  FADD R2, R8, -R2 ;  /* 0x8000000208027221 */ /* 0x004fe20000000000 */
[----:B------:R-:W-:Y:S01]  /*03b0*/  FADD R3, R9, -R3 ;  /* 0x8000000309037221 */ /* 0x000fe20000000000 */
[----:B-1----:R-:W-:-:S02]  /*03c0*/  FMUL R6, R17, R6 ;  /* 0x0000000611067220 */ /* 0x002fc40000400000 */
[----:B------:R-:W-:Y:S02]  /*03d0*/  FMUL R7, R2, R7 ;  /* 0x0000000702077220 */ /* 0x000fe40000400000 */
[----:B------:R-:W-:Y:S02]  /*03e0*/  FMUL R6, R3, R6 ;  /* 0x0000000603067220 */ /* 0x000fe40000400000 */
[----:B---3--:R-:W-:Y:S01]  /*03f0*/  FFMA R7, R7, R12, R14 ;  /* 0x0000000c07077223 */ /* 0x008fe2000000000e */
[----:B------:R-:W0:Y:S01]  /*0400*/  LDC.64 R2, c[0x0][0x240] ;  /* 0x00009000ff027b82 */ /* 0x000e220000000a00 */
[----:B------:R-:W-:-:S03]  /*0410*/  FFMA R6, R6, R13, R15 ;  /* 0x0000000d06067223 */ /* 0x000fc6000000000f */
[C---:B------:R-:W-:Y:S02]  /*0420*/  FSETP.GTU.AND P1, PT, R7.reuse, RZ, PT ;  /* 0x000000ff0700720b */ /* 0x040fe40003f2c000 */
[C---:B------:R-:W-:Y:S02]  /*0430*/  FSETP.GTU.AND P2, PT, R6.reuse, RZ, PT ;  /* 0x000000ff0600720b */ /* 0x040fe40003f4c000 */
[----:B------:R-:W-:Y:S02]  /*0440*/  FSEL R10, R7, RZ, P1 ;  /* 0x000000ff070a7208 */ /* 0x000fe40000800000 */
[----:B------:R-:W-:Y:S02]  /*0450*/  FSEL R11, R6, RZ, P2 ;  /* 0x000000ff060b7208 */ /* 0x000fe40001000000 */
[C---:B------:R-:W-:Y:S02]  /*0460*/  FSETP.GEU.AND P1, PT, R10.reuse, 6, PT ;  /* 0x40c000000a00780b */ /* 0x040fe40003f2e000 */
[----:B------:R-:W-:Y:S01]  /*0470*/  FSETP.GEU.AND P2, PT, R11, 6, PT ;  /* 0x40c000000b00780b */ /* 0x000fe20003f4e000 */
[----:B------:R1:W-:Y:S01]  /*0480*/  @!P0 STG.E.64 desc[UR4][R4.64], R8 ;  /* 0x0000000804008986 */ /* 0x0003e2000c101b04 */
[----:B------:R-:W-:-:S02]  /*0490*/  FSETP.NAN.AND P3, PT, R10, R10, PT ;  /* 0x0000000a0a00720b */ /* 0x000fc40003f68000 */
[----:B------:R-:W-:Y:S01]  /*04a0*/  FSETP.NAN.AND P4, PT, R11, R11, PT ;  /* 0x0000000b0b00720b */ /* 0x000fe20003f88000 */
[----:B0-----:R-:W-:-:S06]  /*04b0*/  IMAD.WIDE R2, R0, 0x4, R2 ;  /* 0x0000000400027825 */ /* 0x001fcc00078e0202 */
[----:B------:R-:W-:Y:S02]  /*04c0*/  @P1 SEL R10, R10, 0x40c00000, P3 ;  /* 0x40c000000a0a1807 */ /* 0x000fe40001800000 */
[----:B------:R-:W-:Y:S01]  /*04d0*/  @P2 SEL R11, R11, 0x40c00000, P4 ;  /* 0x40c000000b0b2807 */ /* 0x000fe20002000000 */
[----:B------:R-:W-:Y:S06]  /*04e0*/  @P0 EXIT ;  /* 0x000000000000094d */ /* 0x000fec0003800000 */
[----:B------:R-:W-:Y:S01]  /*04f0*/  STG.E.64 desc[UR4][R2.64], R10 ;  /* 0x0000000a02007986 */ /* 0x000fe2000c101b04 */
[----:B------:R-:W-:Y:S05]  /*0500*/  EXIT ;  /* 0x000000000000794d */ /* 0x000fea0003800000 */
.L_x_0:
[----:B------:R-:W-:-:S00]  /*0510*/  BRA `(.L_x_0) ;  /* 0xfffffffc00fc7947 */ /* 0x000fc0000383ffff */
[----:B------:R-:W-:-:S00]  /*0520*/  NOP ;  /* 0x0000000000007918 */ /* 0x000fc00000000000 */
        /* <DEDUP_REMOVED lines=13> */
.L_x_1:


//--------------------- .nv.global.init           --------------------------
	.section	.nv.global.init,"aw",@progbits
.nv.global.init:
	.type		_$_str,@object
	.size		_$_str,(_$_str_$_2 - _$_str)
_$_str:
        /*0000*/ 	.byte	0x5f, 0x5f, 0x43, 0x55, 0x44, 0x41, 0x5f, 0x46, 0x54, 0x5a, 0x00
	.type		_$_str_$_2,@object
	.size		_$_str_$_2,(.L_1 - _$_str_$_2)
_$_str_$_2:
        /*000b*/ 	.byte	0x5f, 0x5f, 0x43, 0x55, 0x44, 0x41, 0x5f, 0x50, 0x52, 0x45, 0x43, 0x5f, 0x53, 0x51, 0x52, 0x54
        /*001b*/ 	.byte	0x00
.L_1:


//--------------------- .nv.constant0.triton_poi_fused__native_batch_norm_legit_no_training_convolution_hardtanh_56 --------------------------
	.section	.nv.constant0.triton_poi_fused__native_batch_norm_legit_no_training_convolution_hardtanh_56,"a",@progbits
	.sectionflags	@""
	.align	4
.nv.constant0.triton_poi_fused__native_batch_norm_legit_no_training_convolution_hardtanh_56:
	.zero		588
